	.headerflags	@"EF_CUDA_TEXMODE_UNIFIED EF_CUDA_64BIT_ADDRESS EF_CUDA_ACCELERATORS EF_CUDA_SM90 EF_CUDA_VIRTUAL_SM(EF_CUDA_SM90)"
	.elftype	@"ET_EXEC"


//--------------------- .nv.info                  --------------------------
	.section	.nv.info,"",@"SHT_CUDA_INFO"
	.align	4


	//----- nvinfo : EIATTR_REGCOUNT
	.align		4
        /*0000*/ 	.byte	0x04, 0x2f
        /*0002*/ 	.short	(.L_3 - .L_2)
	.align		4
.L_2:
        /*0004*/ 	.word	index@(triton_poi_fused__native_batch_norm_legit_no_training_cat_relu_27)
        /*0008*/ 	.word	0x0000001c


	//----- nvinfo : EIATTR_MIN_STACK_SIZE
	.align		4
.L_3:
        /*000c*/ 	.byte	0x04, 0x12
        /*000e*/ 	.short	(.L_5 - .L_4)
	.align		4
.L_4:
        /*0010*/ 	.word	index@(triton_poi_fused__native_batch_norm_legit_no_training_cat_relu_27)
        /*0014*/ 	.word	0x00000000


	//----- nvinfo : EIATTR_FRAME_SIZE
	.align		4
.L_5:
        /*0018*/ 	.byte	0x04, 0x11
        /*001a*/ 	.short	(.L_7 - .L_6)
	.align		4
.L_6:
        /*001c*/ 	.word	index@(triton_poi_fused__native_batch_norm_legit_no_training_cat_relu_27)
        /*0020*/ 	.word	0x00000000


	//----- nvinfo : EIATTR_MIN_STACK_SIZE
	.align		4
.L_7:
        /*0024*/ 	.byte	0x04, 0x12
        /*0026*/ 	.short	(.L_9 - .L_8)
	.align		4
.L_8:
        /*0028*/ 	.word	index@(triton_poi_fused__native_batch_norm_legit_no_training_cat_relu_27)
        /*002c*/ 	.word	0x00000000
.L_9:


//--------------------- .nv.info.triton_poi_fused__native_batch_norm_legit_no_training_cat_relu_27 --------------------------
	.section	.nv.info.triton_poi_fused__native_batch_norm_legit_no_training_cat_relu_27,"",@"SHT_CUDA_INFO"
	.sectionflags	@""
	.align	4


	//----- nvinfo : EIATTR_CUDA_API_VERSION
	.align		4
        /*0000*/ 	.byte	0x04, 0x37
        /*0002*/ 	.short	(.L_11 - .L_10)
.L_10:
        /*0004*/ 	.word	0x0000007c


	//----- nvinfo : EIATTR_KPARAM_INFO
	.align		4
.L_11:
        /*0008*/ 	.byte	0x04, 0x17
        /*000a*/ 	.short	(.L_13 - .L_12)
.L_12:
        /*000c*/ 	.word	0x00000000
        /*0010*/ 	.short	0x0008
        /*0012*/ 	.short	0x0040
        /*0014*/ 	.byte	0x00, 0xf0, 0x11, 0x00


	//----- nvinfo : EIATTR_KPARAM_INFO
	.align		4
.L_13:
        /*0018*/ 	.byte	0x04, 0x17
        /*001a*/ 	.short	(.L_15 - .L_14)
.L_14:
        /*001c*/ 	.word	0x00000000
        /*0020*/ 	.short	0x0007
        /*0022*/ 	.short	0x0038
        /*0024*/ 	.byte	0x00, 0xf4, 0x21, 0x00


	//----- nvinfo : EIATTR_KPARAM_INFO
	.align		4
.L_15:
        /*0028*/ 	.byte	0x04, 0x17
        /*002a*/ 	.short	(.L_17 - .L_16)
.L_16:
        /*002c*/ 	.word	0x00000000
        /*0030*/ 	.short	0x0006
        /*0032*/ 	.short	0x0030
        /*0034*/ 	.byte	0x00, 0xf4, 0x21, 0x00


	//----- nvinfo : EIATTR_KPARAM_INFO
	.align		4
.L_17:
        /*0038*/ 	.byte	0x04, 0x17
        /*003a*/ 	.short	(.L_19 - .L_18)
.L_18:
        /*003c*/ 	.word	0x00000000
        /*0040*/ 	.short	0x0005
        /*0042*/ 	.short	0x0028
        /*0044*/ 	.byte	0x00, 0xf4, 0x21, 0x00


	//----- nvinfo : EIATTR_KPARAM_INFO
	.align		4
.L_19:
        /*0048*/ 	.byte	0x04, 0x17
        /*004a*/ 	.short	(.L_21 - .L_20)
.L_20:
        /*004c*/ 	.word	0x00000000
        /*0050*/ 	.short	0x0004
        /*0052*/ 	.short	0x0020
        /*0054*/ 	.byte	0x00, 0xf4, 0x21, 0x00


	//----- nvinfo : EIATTR_KPARAM_INFO
	.align		4
.L_21:
        /*0058*/ 	.byte	0x04, 0x17
        /*005a*/ 	.short	(.L_23 - .L_22)
.L_22:
        /*005c*/ 	.word	0x00000000
        /*0060*/ 	.short	0x0003
        /*0062*/ 	.short	0x0018
        /*0064*/ 	.byte	0x00, 0xf4, 0x21, 0x00


	//----- nvinfo : EIATTR_KPARAM_INFO
	.align		4
.L_23:
        /*0068*/ 	.byte	0x04, 0x17
        /*006a*/ 	.short	(.L_25 - .L_24)
.L_24:
        /*006c*/ 	.word	0x00000000
        /*0070*/ 	.short	0x0002
        /*0072*/ 	.short	0x0010
        /*0074*/ 	.byte	0x00, 0xf4, 0x21, 0x00


	//----- nvinfo : EIATTR_KPARAM_INFO
	.align		4
.L_25:
        /*0078*/ 	.byte	0x04, 0x17
        /*007a*/ 	.short	(.L_27 - .L_26)
.L_26:
        /*007c*/ 	.word	0x00000000
        /*0080*/ 	.short	0x0001
        /*0082*/ 	.short	0x0008
        /*0084*/ 	.byte	0x00, 0xf4, 0x21, 0x00


	//----- nvinfo : EIATTR_KPARAM_INFO
	.align		4
.L_27:
        /*0088*/ 	.byte	0x04, 0x17
        /*008a*/ 	.short	(.L_29 - .L_28)
.L_28:
        /*008c*/ 	.word	0x00000000
        /*0090*/ 	.short	0x0000
        /*0092*/ 	.short	0x0000
        /*0094*/ 	.byte	0x00, 0xf4, 0x21, 0x00


	//----- nvinfo : EIATTR_SPARSE_MMA_MASK
	.align		4
.L_29:
        /*0098*/ 	.byte	0x03, 0x50
        /*009a*/ 	.short	0x0000


	//----- nvinfo : EIATTR_MAXREG_COUNT
	.align		4
        /*009c*/ 	.byte	0x03, 0x1b
        /*009e*/ 	.short	0x00ff


	//----- nvinfo : EIATTR_EXIT_INSTR_OFFSETS
	.align		4
        /*00a0*/ 	.byte	0x04, 0x1c
        /*00a2*/ 	.short	(.L_31 - .L_30)


	//   ....[0]....
.L_30:
        /*00a4*/ 	.word	0x00000680


	//   ....[1]....
        /*00a8*/ 	.word	0x000006a0


	//----- nvinfo : EIATTR_REQNTID
	.align		4
.L_31:
        /*00ac*/ 	.byte	0x04, 0x10
        /*00ae*/ 	.short	(.L_33 - .L_32)
.L_32:
        /*00b0*/ 	.word	0x00000080
        /*00b4*/ 	.word	0x00000001
        /*00b8*/ 	.word	0x00000001


	//----- nvinfo : EIATTR_CBANK_PARAM_SIZE
	.align		4
.L_33:
        /*00bc*/ 	.byte	0x03, 0x19
        /*00be*/ 	.short	0x0044


	//----- nvinfo : EIATTR_PARAM_CBANK
	.align		4
        /*00c0*/ 	.byte	0x04, 0x0a
        /*00c2*/ 	.short	(.L_35 - .L_34)
	.align		4
.L_34:
        /*00c4*/ 	.word	index@(.nv.constant0.triton_poi_fused__native_batch_norm_legit_no_training_cat_relu_27)
        /*00c8*/ 	.short	0x0210
        /*00ca*/ 	.short	0x0044


	//----- nvinfo : EIATTR_SW_WAR
	.align		4
.L_35:
        /*00cc*/ 	.byte	0x04, 0x36
        /*00ce*/ 	.short	(.L_37 - .L_36)
.L_36:
        /*00d0*/ 	.word	0x00000008
.L_37:


//--------------------- .nv.callgraph             --------------------------
	.section	.nv.callgraph,"",@"SHT_CUDA_CALLGRAPH"
	.align	4
	.sectionentsize	8
	.align		4
        /*0000*/ 	.word	0x00000000
	.align		4
        /*0004*/ 	.word	0xffffffff
	.align		4
        /*0008*/ 	.word	0x00000000
	.align		4
        /*000c*/ 	.word	0xfffffffe
	.align		4
        /*0010*/ 	.word	0x00000000
	.align		4
        /*0014*/ 	.word	0xfffffffd
	.align		4
        /*0018*/ 	.word	0x00000000
	.align		4
        /*001c*/ 	.word	0xfffffffc


//--------------------- .nv.constant4             --------------------------
	.section	.nv.constant4,"a",@progbits
	.align	8
	.align		8
.nv.constant4:
        /*0000*/ 	.dword	_$_str
	.align		8
        /*0008*/ 	.dword	_$_str_$_2


//--------------------- .text.triton_poi_fused__native_batch_norm_legit_no_training_cat_relu_27 --------------------------
	.section	.text.triton_poi_fused__native_batch_norm_legit_no_training_cat_relu_27,"ax",@progbits
	.align	128
        .global         triton_poi_fused__native_batch_norm_legit_no_training_cat_relu_27
        .type           triton_poi_fused__native_batch_norm_legit_no_training_cat_relu_27,@function
        .size           triton_poi_fused__native_batch_norm_legit_no_training_cat_relu_27,(.L_x_1 - triton_poi_fused__native_batch_norm_legit_no_training_cat_relu_27)
        .other          triton_poi_fused__native_batch_norm_legit_no_training_cat_relu_27,@"STO_CUDA_ENTRY STV_DEFAULT"
triton_poi_fused__native_batch_norm_legit_no_training_cat_relu_27:
.text.triton_poi_fused__native_batch_norm_legit_no_training_cat_relu_27:
[----:B------:R-:W0:Y:S01]  /*0000*/  LDC R1, c[0x0][0x28] ;  /* 0x00000a00ff017b82 */ /* 0x000e220000000800 */
[----:B------:R-:W1:Y:S07]  /*0010*/  S2R R0, SR_TID.X ;  /* 0x0000000000007919 */ /* 0x000e6e0000002100 */
[----:B------:R-:W2:Y:S01]  /*0020*/  LDC.64 R4, c[0x0][0x228] ;  /* 0x00008a00ff047b82 */ /* 0x000ea20000000a00 */
[----:B------:R-:W-:Y:S01]  /*0030*/  IMAD.MOV.U32 R6, RZ, RZ, RZ ;  /* 0x000000ffff067224 */ /* 0x000fe200078e00ff */
[----:B------:R-:W-:Y:S01]  /*0040*/  ULDC.64 UR4, c[0x0][0x208] ;  /* 0x0000820000047ab9 */ /* 0x000fe20000000a00 */
[----:B------:R-:W3:Y:S01]  /*0050*/  S2R R3, SR_CTAID.X ;  /* 0x0000000000037919 */ /* 0x000ee20000002500 */
[----:B------:R-:W-:Y:S01]  /*0060*/  HFMA2.MMA R10, -RZ, RZ, 0, 0 ;  /* 0x00000000ff0a7435 */ /* 0x000fe200000001ff */
[----:B------:R-:W-:-:S03]  /*0070*/  ULDC.64 UR6, c[0x0][0x218] ;  /* 0x0000860000067ab9 */ /* 0x000fc60000000a00 */
[----:B------:R-:W4:Y:S01]  /*0080*/  LDC.64 R14, c[0x0][0x220] ;  /* 0x00008800ff0e7b82 */ /* 0x000f220000000a00 */
[----:B-1----:R-:W-:-:S05]  /*0090*/  IMAD.SHL.U32 R0, R0, 0x2, RZ ;  /* 0x0000000200007824 */ /* 0x002fca00078e00ff */
[----:B------:R-:W-:-:S05]  /*00a0*/  LOP3.LUT R0, R0, 0xfe, RZ, 0xc0, !PT ;  /* 0x000000fe00007812 */ /* 0x000fca00078ec0ff */
[----:B---3--:R-:W-:-:S05]  /*00b0*/  IMAD R0, R3, 0x100, R0 ;  /* 0x0000010003007824 */ /* 0x008fca00078e0200 */
[----:B------:R-:W-:Y:S02]  /*00c0*/  SHF.R.S32.HI R3, RZ, 0x1f, R0 ;  /* 0x0000001fff037819 */ /* 0x000fe40000011400 */
[----:B------:R-:W-:Y:S02]  /*00d0*/  ISETP.GE.AND P0, PT, R0, 0x2080, PT ;  /* 0x000020800000780c */ /* 0x000fe40003f06270 */
[----:B------:R-:W-:-:S04]  /*00e0*/  LEA.HI R3, R3, R0, RZ, 0x4 ;  /* 0x0000000003037211 */ /* 0x000fc800078f20ff */
[----:B------:R-:W-:-:S05]  /*00f0*/  SHF.R.S32.HI R11, RZ, 0x4, R3 ;  /* 0x00000004ff0b7819 */ /* 0x000fca0000011403 */
[----:B------:R-:W-:-:S05]  /*0100*/  IMAD.HI R2, R11, 0x7e07e07f, RZ ;  /* 0x7e07e07f0b027827 */ /* 0x000fca00078e02ff */
[----:B------:R-:W-:-:S04]  /*0110*/  SHF.R.U32.HI R7, RZ, 0x1f, R2 ;  /* 0x0000001fff077819 */ /* 0x000fc80000011602 */
[----:B------:R-:W-:-:S05]  /*0120*/  LEA.HI.SX32 R2, R2, R7, 0x1a ;  /* 0x0000000702027211 */ /* 0x000fca00078fd2ff */
[----:B------:R-:W-:-:S04]  /*0130*/  IMAD R11, R2, -0x82, R11 ;  /* 0xffffff7e020b7824 */ /* 0x000fc800078e020b */
[----:B--2---:R-:W-:-:S05]  /*0140*/  IMAD.WIDE R4, R11, 0x4, R4 ;  /* 0x000000040b047825 */ /* 0x004fca00078e0204 */
[----:B------:R-:W2:Y:S01]  /*0150*/  @!P0 LDG.E.EL R6, desc[UR4][R4.64] ;  /* 0x0000000404068981 */ /* 0x000ea2000c2e1900 */
[----:B------:R-:W-:-:S03]  /*0160*/  IMAD.HI R2, R0, 0x7e07e07f, RZ ;  /* 0x7e07e07f00027827 */ /* 0x000fc600078e02ff */
[----:B------:R1:W3:Y:S01]  /*0170*/  @!P0 LDG.E.EL R10, desc[UR4][R4.64] ;  /* 0x00000004040a8981 */ /* 0x0002e2000c2e1900 */
[----:B------:R-:W-:Y:S01]  /*0180*/  IMAD.SHL.U32 R8, R11, 0x10, RZ ;  /* 0x000000100b087824 */ /* 0x000fe200078e00ff */
[----:B------:R-:W-:-:S04]  /*0190*/  SHF.R.U32.HI R7, RZ, 0x1f, R2 ;  /* 0x0000001fff077819 */ /* 0x000fc80000011602 */
[----:B------:R-:W-:Y:S02]  /*01a0*/  LEA.HI.SX32 R17, R2, R7, 0x16 ;  /* 0x0000000702117211 */ /* 0x000fe400078fb2ff */
[----:B------:R-:W-:Y:S02]  /*01b0*/  LOP3.LUT R7, R3, 0xfffffff0, RZ, 0xc0, !PT ;  /* 0xfffffff003077812 */ /* 0x000fe400078ec0ff */
[----:B------:R-:W5:Y:S01]  /*01c0*/  LDC.64 R2, c[0x0][0x210] ;  /* 0x00008400ff027b82 */ /* 0x000f620000000a00 */
[C---:B------:R-:W-:Y:S02]  /*01d0*/  IMAD R9, R17.reuse, 0xc0, RZ ;  /* 0x000000c011097824 */ /* 0x040fe400078e02ff */
[----:B------:R-:W-:Y:S02]  /*01e0*/  IMAD.IADD R7, R0, 0x1, -R7 ;  /* 0x0000000100077824 */ /* 0x000fe400078e0a07 */
[----:B-1----:R-:W-:Y:S01]  /*01f0*/  IMAD R4, R17, -0x820, R0 ;  /* 0xfffff7e011047824 */ /* 0x002fe200078e0200 */
[----:B------:R-:W-:-:S02]  /*0200*/  SHF.R.S32.HI R13, RZ, 0x1f, R9 ;  /* 0x0000001fff0d7819 */ /* 0x000fc40000011409 */
[----:B------:R-:W-:Y:S01]  /*0210*/  IADD3 R18, P1, P2, R8, R7, R9 ;  /* 0x0000000708127210 */ /* 0x000fe20007a3e009 */
[----:B------:R-:W-:Y:S01]  /*0220*/  IMAD R25, R17, 0x760, R4 ;  /* 0x0000076011197824 */ /* 0x000fe200078e0204 */
[----:B------:R-:W-:Y:S02]  /*0230*/  SHF.R.S32.HI R8, RZ, 0x1f, R8 ;  /* 0x0000001fff087819 */ /* 0x000fe40000011408 */
[----:B------:R-:W-:Y:S02]  /*0240*/  CS2R R4, SRZ ;  /* 0x0000000000047805 */ /* 0x000fe4000001ff00 */
[----:B------:R-:W-:Y:S02]  /*0250*/  SHF.R.S32.HI R7, RZ, 0x1f, R7 ;  /* 0x0000001fff077819 */ /* 0x000fe40000011407 */
[----:B------:R-:W-:Y:S02]  /*0260*/  LEA R16, P3, R18, UR6, 0x2 ;  /* 0x0000000612107c11 */ /* 0x000fe4000f8610ff */
[----:B------:R-:W-:-:S02]  /*0270*/  IADD3.X R7, R8, R7, R13, P1, P2 ;  /* 0x0000000708077210 */ /* 0x000fc40000fe440d */
[----:B------:R-:W1:Y:S01]  /*0280*/  LDC.64 R12, c[0x0][0x230] ;  /* 0x00008c00ff0c7b82 */ /* 0x000e620000000a00 */
[C---:B------:R-:W-:Y:S02]  /*0290*/  ISETP.GE.AND P2, PT, R11.reuse, 0x76, PT ;  /* 0x000000760b00780c */ /* 0x040fe40003f46270 */
[----:B------:R-:W-:Y:S02]  /*02a0*/  ISETP.GT.AND P1, PT, R11, 0x75, !P0 ;  /* 0x000000750b00780c */ /* 0x000fe40004724270 */
[----:B------:R-:W-:Y:S01]  /*02b0*/  ISETP.LT.AND P4, PT, R0, 0x2080, !P2 ;  /* 0x000020800000780c */ /* 0x000fe20005781270 */
[----:B-----5:R-:W-:Y:S01]  /*02c0*/  IMAD.WIDE R24, R25, 0x4, R2 ;  /* 0x0000000419187825 */ /* 0x020fe200078e0202 */
[----:B------:R-:W-:Y:S01]  /*02d0*/  CS2R R2, SRZ ;  /* 0x0000000000027805 */ /* 0x000fe2000001ff00 */
[----:B------:R-:W5:Y:S01]  /*02e0*/  LDC.64 R8, c[0x0][0x238] ;  /* 0x00008e00ff087b82 */ /* 0x000f620000000a00 */
[----:B------:R-:W-:Y:S01]  /*02f0*/  LEA.HI.X R17, R18, UR7, R7, 0x2, P3 ;  /* 0x0000000712117c11 */ /* 0x000fe200098f1407 */
[----:B----4-:R-:W-:Y:S01]  /*0300*/  IMAD.WIDE R22, R11, 0x4, R14 ;  /* 0x000000040b167825 */ /* 0x010fe200078e020e */
[----:B------:R-:W-:-:S02]  /*0310*/  MOV R7, RZ ;  /* 0x000000ff00077202 */ /* 0x000fc40000000f00 */
[----:B------:R-:W-:-:S03]  /*0320*/  CS2R R14, SRZ ;  /* 0x00000000000e7805 */ /* 0x000fc6000001ff00 */
[----:B------:R-:W4:Y:S04]  /*0330*/  @P1 LDG.E.64 R4, desc[UR4][R16.64+-0x1d80] ;  /* 0xffe2800410041981 */ /* 0x000f28000c1e1b00 */
[----:B------:R-:W4:Y:S01]  /*0340*/  @P4 LDG.E.64 R2, desc[UR4][R24.64] ;  /* 0x0000000418024981 */ /* 0x000f22000c1e1b00 */
[----:B-1----:R-:W-:-:S03]  /*0350*/  IMAD.WIDE R12, R11, 0x4, R12 ;  /* 0x000000040b0c7825 */ /* 0x002fc600078e020c */
[----:B------:R-:W4:Y:S04]  /*0360*/  @!P0 LDG.E.EL R7, desc[UR4][R22.64] ;  /* 0x0000000416078981 */ /* 0x000f28000c2e1900 */
[----:B------:R-:W4:Y:S01]  /*0370*/  @!P0 LDG.E.EL R14, desc[UR4][R22.64] ;  /* 0x00000004160e8981 */ /* 0x000f22000c2e1900 */
[----:B-----5:R-:W-:Y:S01]  /*0380*/  IMAD.WIDE R8, R11, 0x4, R8 ;  /* 0x000000040b087825 */ /* 0x020fe200078e0208 */
[----:B------:R-:W-:-:S03]  /*0390*/  HFMA2.MMA R11, -RZ, RZ, 0, 0 ;  /* 0x00000000ff0b7435 */ /* 0x000fc600000001ff */
[----:B------:R-:W-:Y:S01]  /*03a0*/  IMAD.MOV.U32 R20, RZ, RZ, RZ ;  /* 0x000000ffff147224 */ /* 0x000fe200078e00ff */
[----:B------:R-:W5:Y:S01]  /*03b0*/  @!P0 LDG.E.EL R15, desc[UR4][R8.64] ;  /* 0x00000004080f8981 */ /* 0x000f62000c2e1900 */
[----:B------:R-:W-:-:S04]  /*03c0*/  IMAD.MOV.U32 R18, RZ, RZ, RZ ;  /* 0x000000ffff127224 */ /* 0x000fc800078e00ff */
[----:B------:R-:W5:Y:S04]  /*03d0*/  @!P0 LDG.E.EL R20, desc[UR4][R12.64] ;  /* 0x000000040c148981 */ /* 0x000f68000c2e1900 */
[----:B------:R1:W5:Y:S04]  /*03e0*/  @!P0 LDG.E.EL R18, desc[UR4][R12.64] ;  /* 0x000000040c128981 */ /* 0x000368000c2e1900 */
[----:B------:R1:W5:Y:S01]  /*03f0*/  @!P0 LDG.E.EL R11, desc[UR4][R8.64] ;  /* 0x00000004080b8981 */ /* 0x000362000c2e1900 */
[----:B------:R-:W-:Y:S01]  /*0400*/  IMAD.MOV.U32 R21, RZ, RZ, 0x3e800000 ;  /* 0x3e800000ff157424 */ /* 0x000fe200078e00ff */
[----:B01----:R-:W0:Y:S08]  /*0410*/  LDC.64 R12, c[0x0][0x240] ;  /* 0x00009000ff0c7b82 */ /* 0x003e300000000a00 */
[----:B------:R-:W1:Y:S01]  /*0420*/  LDC.64 R8, c[0x0][0x248] ;  /* 0x00009200ff087b82 */ /* 0x000e620000000a00 */
[----:B0-----:R-:W-:-:S04]  /*0430*/  IMAD.WIDE R12, R0, 0x4, R12 ;  /* 0x00000004000c7825 */ /* 0x001fc800078e020c */
[----:B-1----:R-:W-:-:S04]  /*0440*/  IMAD.WIDE R8, R0, 0x4, R8 ;  /* 0x0000000400087825 */ /* 0x002fc800078e0208 */
[----:B--2---:R-:W-:-:S04]  /*0450*/  FADD R6, R6, 9.9999997473787516356e-06 ;  /* 0x3727c5ac06067421 */ /* 0x004fc80000000000 */
[----:B------:R-:W0:Y:S01]  /*0460*/  MUFU.SQRT R16, R6 ;  /* 0x0000000600107308 */ /* 0x000e220000002000 */
[----:B---3--:R-:W-:-:S07]  /*0470*/  FADD R10, R10, 9.9999997473787516356e-06 ;  /* 0x3727c5ac0a0a7421 */ /* 0x008fce0000000000 */
[----:B------:R-:W1:Y:S01]  /*0480*/  MUFU.SQRT R17, R10 ;  /* 0x0000000a00117308 */ /* 0x000e620000002000 */
[C---:B0-----:R-:W-:Y:S02]  /*0490*/  FSETP.GT.AND P6, PT, R16.reuse, 8.50705917302346158658e+37, PT ;  /* 0x7e8000001000780b */ /* 0x041fe40003fc4000 */
[----:B------:R-:W-:Y:S02]  /*04a0*/  FSETP.GEU.AND P3, PT, R16, 1.175494350822287508e-38, PT ;  /* 0x008000001000780b */ /* 0x000fe40003f6e000 */
[----:B------:R-:W-:Y:S02]  /*04b0*/  FSEL R19, R21, 1, P6 ;  /* 0x3f80000015137808 */ /* 0x000fe40003000000 */
[----:B-1----:R-:W-:-:S07]  /*04c0*/  FSETP.GT.AND P5, PT, R17, 8.50705917302346158658e+37, PT ;  /* 0x7e8000001100780b */ /* 0x002fce0003fa4000 */
[----:B------:R-:W-:Y:S01]  /*04d0*/  @P6 FMUL R16, R16, 0.25 ;  /* 0x3e80000010106820 */ /* 0x000fe20000400000 */
[----:B------:R-:W-:-:S03]  /*04e0*/  FSETP.GEU.AND P6, PT, R17, 1.175494350822287508e-38, PT ;  /* 0x008000001100780b */ /* 0x000fc60003fce000 */
[----:B------:R-:W-:Y:S02]  /*04f0*/  @!P3 FMUL R16, R16, 16777216 ;  /* 0x4b8000001010b820 */ /* 0x000fe40000400000 */
[----:B------:R-:W-:-:S08]  /*0500*/  @P5 FMUL R17, R17, 0.25 ;  /* 0x3e80000011115820 */ /* 0x000fd00000400000 */
[----:B------:R-:W-:Y:S01]  /*0510*/  @!P6 FMUL R17, R17, 16777216 ;  /* 0x4b8000001111e820 */ /* 0x000fe20000400000 */
[----:B------:R-:W0:Y:S01]  /*0520*/  MUFU.RCP R16, R16 ;  /* 0x0000001000107308 */ /* 0x000e220000001000 */
[----:B------:R-:W-:-:S07]  /*0530*/  FSEL R6, R21, 1, P5 ;  /* 0x3f80000015067808 */ /* 0x000fce0002800000 */
[----:B------:R-:W1:Y:S01]  /*0540*/  MUFU.RCP R17, R17 ;  /* 0x0000001100117308 */ /* 0x000e620000001000 */
[----:B----4-:R-:W-:Y:S02]  /*0550*/  SEL R2, R2, RZ, P4 ;  /* 0x000000ff02027207 */ /* 0x010fe40002000000 */
[----:B------:R-:W-:Y:S01]  /*0560*/  SEL R3, R3, RZ, P4 ;  /* 0x000000ff03037207 */ /* 0x000fe20002000000 */
[----:B------:R-:W-:Y:S01]  /*0570*/  @!P3 FMUL R19, R19, 16777216 ;  /* 0x4b8000001313b820 */ /* 0x000fe20000400000 */
[----:B------:R-:W-:Y:S01]  /*0580*/  @P2 SEL R2, R4, RZ, P1 ;  /* 0x000000ff04022207 */ /* 0x000fe20000800000 */
[----:B------:R-:W-:Y:S01]  /*0590*/  @!P6 FMUL R6, R6, 16777216 ;  /* 0x4b8000000606e820 */ /* 0x000fe20000400000 */
[----:B------:R-:W-:Y:S01]  /*05a0*/  @P2 SEL R3, R5, RZ, P1 ;  /* 0x000000ff05032207 */ /* 0x000fe20000800000 */
[----:B0-----:R-:W-:Y:S02]  /*05b0*/  FMUL R16, R16, R19 ;  /* 0x0000001310107220 */ /* 0x001fe40000400000 */
[----:B------:R-:W-:-:S02]  /*05c0*/  FADD R7, R2, -R7 ;  /* 0x8000000702077221 */ /* 0x000fc40000000000 */
[----:B------:R-:W-:Y:S01]  /*05d0*/  FADD R14, R3, -R14 ;  /* 0x8000000e030e7221 */ /* 0x000fe20000000000 */
[----:B-1----:R-:W-:Y:S01]  /*05e0*/  FMUL R17, R17, R6 ;  /* 0x0000000611117220 */ /* 0x002fe20000400000 */
[----:B------:R-:W-:-:S03]  /*05f0*/  FMUL R16, R7, R16 ;  /* 0x0000001007107220 */ /* 0x000fc60000400000 */
[----:B------:R-:W-:Y:S01]  /*0600*/  FMUL R14, R14, R17 ;  /* 0x000000110e0e7220 */ /* 0x000fe20000400000 */
[----:B-----5:R-:W-:Y:S01]  /*0610*/  FFMA R15, R16, R20, R15 ;  /* 0x00000014100f7223 */ /* 0x020fe2000000000f */
[----:B------:R0:W-:Y:S02]  /*0620*/  @!P0 STG.E.64 desc[UR4][R12.64], R2 ;  /* 0x000000020c008986 */ /* 0x0001e4000c101b04 */
[----:B------:R-:W-:Y:S02]  /*0630*/  FFMA R11, R14, R18, R11 ;  /* 0x000000120e0b7223 */ /* 0x000fe4000000000b */
[----:B------:R-:W-:-:S03]  /*0640*/  FSETP.GEU.AND P1, PT, R15, RZ, PT ;  /* 0x000000ff0f00720b */ /* 0x000fc60003f2e000 */
[----:B------:R-:W-:Y:S02]  /*0650*/  FSETP.GEU.AND P2, PT, R11, RZ, PT ;  /* 0x000000ff0b00720b */ /* 0x000fe40003f4e000 */
[----:B------:R-:W-:Y:S02]  /*0660*/  FSEL R10, R15, RZ, P1 ;  /* 0x000000ff0f0a7208 */ /* 0x000fe40000800000 */
[----:B------:R-:W-:Y:S01]  /*0670*/  FSEL R11, R11, RZ, P2 ;  /* 0x000000ff0b0b7208 */ /* 0x000fe20001000000 */
[----:B0-----:R-:W-:Y:S08]  /*0680*/  @P0 EXIT ;  /* 0x000000000000094d */ /* 0x001ff00003800000 */
[----:B------:R-:W-:Y:S01]  /*0690*/  STG.E.64 desc[UR4][R8.64], R10 ;  /* 0x0000000a08007986 */ /* 0x000fe2000c101b04 */
[----:B------:R-:W-:Y:S05]  /*06a0*/  EXIT ;  /* 0x000000000000794d */ /* 0x000fea0003800000 */
.L_x_0:
[----:B------:R-:W-:-:S00]  /*06b0*/  BRA `(.L_x_0) ;  /* 0xfffffffc00fc7947 */ /* 0x000fc0000383ffff */
[----:B------:R-:W-:-:S00]  /*06c0*/  NOP ;  /* 0x0000000000007918 */ /* 0x000fc00000000000 */
        /* <DEDUP_REMOVED lines=11> */
.L_x_1:


//--------------------- .nv.global.init           --------------------------
	.section	.nv.global.init,"aw",@progbits
.nv.global.init:
	.type		_$_str,@object
	.size		_$_str,(_$_str_$_2 - _$_str)
_$_str:
        /*0000*/ 	.byte	0x5f, 0x5f, 0x43, 0x55, 0x44, 0x41, 0x5f, 0x46, 0x54, 0x5a, 0x00
	.type		_$_str_$_2,@object
	.size		_$_str_$_2,(.L_1 - _$_str_$_2)
_$_str_$_2:
        /*000b*/ 	.byte	0x5f, 0x5f, 0x43, 0x55, 0x44, 0x41, 0x5f, 0x50, 0x52, 0x45, 0x43, 0x5f, 0x53, 0x51, 0x52, 0x54
        /*001b*/ 	.byte	0x00
.L_1:


//--------------------- .nv.constant0.triton_poi_fused__native_batch_norm_legit_no_training_cat_relu_27 --------------------------
	.section	.nv.constant0.triton_poi_fused__native_batch_norm_legit_no_training_cat_relu_27,"a",@progbits
	.sectionflags	@""
	.align	4
.nv.constant0.triton_poi_fused__native_batch_norm_legit_no_training_cat_relu_27:
	.zero		596
